	.headerflags	@"EF_CUDA_TEXMODE_UNIFIED EF_CUDA_64BIT_ADDRESS EF_CUDA_ACCELERATORS EF_CUDA_SM90 EF_CUDA_VIRTUAL_SM(EF_CUDA_SM90)"
	.elftype	@"ET_EXEC"


//--------------------- .nv.info                  --------------------------
	.section	.nv.info,"",@"SHT_CUDA_INFO"
	.align	4


	//----- nvinfo : EIATTR_REGCOUNT
	.align		4
        /*0000*/ 	.byte	0x04, 0x2f
        /*0002*/ 	.short	(.L_1 - .L_0)
	.align		4
.L_0:
        /*0004*/ 	.word	index@(triton_poi_fused_cat_83)
        /*0008*/ 	.word	0x0000001e


	//----- nvinfo : EIATTR_MIN_STACK_SIZE
	.align		4
.L_1:
        /*000c*/ 	.byte	0x04, 0x12
        /*000e*/ 	.short	(.L_3 - .L_2)
	.align		4
.L_2:
        /*0010*/ 	.word	index@(triton_poi_fused_cat_83)
        /*0014*/ 	.word	0x00000000


	//----- nvinfo : EIATTR_FRAME_SIZE
	.align		4
.L_3:
        /*0018*/ 	.byte	0x04, 0x11
        /*001a*/ 	.short	(.L_5 - .L_4)
	.align		4
.L_4:
        /*001c*/ 	.word	index@(triton_poi_fused_cat_83)
        /*0020*/ 	.word	0x00000000


	//----- nvinfo : EIATTR_MIN_STACK_SIZE
	.align		4
.L_5:
        /*0024*/ 	.byte	0x04, 0x12
        /*0026*/ 	.short	(.L_7 - .L_6)
	.align		4
.L_6:
        /*0028*/ 	.word	index@(triton_poi_fused_cat_83)
        /*002c*/ 	.word	0x00000000
.L_7:


//--------------------- .nv.info.triton_poi_fused_cat_83 --------------------------
	.section	.nv.info.triton_poi_fused_cat_83,"",@"SHT_CUDA_INFO"
	.sectionflags	@""
	.align	4


	//----- nvinfo : EIATTR_CUDA_API_VERSION
	.align		4
        /*0000*/ 	.byte	0x04, 0x37
        /*0002*/ 	.short	(.L_9 - .L_8)
.L_8:
        /*0004*/ 	.word	0x0000007c


	//----- nvinfo : EIATTR_KPARAM_INFO
	.align		4
.L_9:
        /*0008*/ 	.byte	0x04, 0x17
        /*000a*/ 	.short	(.L_11 - .L_10)
.L_10:
        /*000c*/ 	.word	0x00000000
        /*0010*/ 	.short	0x0009
        /*0012*/ 	.short	0x0048
        /*0014*/ 	.byte	0x00, 0xf0, 0x11, 0x00


	//----- nvinfo : EIATTR_KPARAM_INFO
	.align		4
.L_11:
        /*0018*/ 	.byte	0x04, 0x17
        /*001a*/ 	.short	(.L_13 - .L_12)
.L_12:
        /*001c*/ 	.word	0x00000000
        /*0020*/ 	.short	0x0008
        /*0022*/ 	.short	0x0040
        /*0024*/ 	.byte	0x00, 0xf4, 0x21, 0x00


	//----- nvinfo : EIATTR_KPARAM_INFO
	.align		4
.L_13:
        /*0028*/ 	.byte	0x04, 0x17
        /*002a*/ 	.short	(.L_15 - .L_14)
.L_14:
        /*002c*/ 	.word	0x00000000
        /*0030*/ 	.short	0x0007
        /*0032*/ 	.short	0x0038
        /*0034*/ 	.byte	0x00, 0xf4, 0x21, 0x00


	//----- nvinfo : EIATTR_KPARAM_INFO
	.align		4
.L_15:
        /*0038*/ 	.byte	0x04, 0x17
        /*003a*/ 	.short	(.L_17 - .L_16)
.L_16:
        /*003c*/ 	.word	0x00000000
        /*0040*/ 	.short	0x0006
        /*0042*/ 	.short	0x0030
        /*0044*/ 	.byte	0x00, 0xf4, 0x21, 0x00


	//----- nvinfo : EIATTR_KPARAM_INFO
	.align		4
.L_17:
        /*0048*/ 	.byte	0x04, 0x17
        /*004a*/ 	.short	(.L_19 - .L_18)
.L_18:
        /*004c*/ 	.word	0x00000000
        /*0050*/ 	.short	0x0005
        /*0052*/ 	.short	0x0028
        /*0054*/ 	.byte	0x00, 0xf4, 0x21, 0x00


	//----- nvinfo : EIATTR_KPARAM_INFO
	.align		4
.L_19:
        /*0058*/ 	.byte	0x04, 0x17
        /*005a*/ 	.short	(.L_21 - .L_20)
.L_20:
        /*005c*/ 	.word	0x00000000
        /*0060*/ 	.short	0x0004
        /*0062*/ 	.short	0x0020
        /*0064*/ 	.byte	0x00, 0xf4, 0x21, 0x00


	//----- nvinfo : EIATTR_KPARAM_INFO
	.align		4
.L_21:
        /*0068*/ 	.byte	0x04, 0x17
        /*006a*/ 	.short	(.L_23 - .L_22)
.L_22:
        /*006c*/ 	.word	0x00000000
        /*0070*/ 	.short	0x0003
        /*0072*/ 	.short	0x0018
        /*0074*/ 	.byte	0x00, 0xf4, 0x21, 0x00


	//----- nvinfo : EIATTR_KPARAM_INFO
	.align		4
.L_23:
        /*0078*/ 	.byte	0x04, 0x17
        /*007a*/ 	.short	(.L_25 - .L_24)
.L_24:
        /*007c*/ 	.word	0x00000000
        /*0080*/ 	.short	0x0002
        /*0082*/ 	.short	0x0010
        /*0084*/ 	.byte	0x00, 0xf4, 0x21, 0x00


	//----- nvinfo : EIATTR_KPARAM_INFO
	.align		4
.L_25:
        /*0088*/ 	.byte	0x04, 0x17
        /*008a*/ 	.short	(.L_27 - .L_26)
.L_26:
        /*008c*/ 	.word	0x00000000
        /*0090*/ 	.short	0x0001
        /*0092*/ 	.short	0x0008
        /*0094*/ 	.byte	0x00, 0xf4, 0x21, 0x00


	//----- nvinfo : EIATTR_KPARAM_INFO
	.align		4
.L_27:
        /*0098*/ 	.byte	0x04, 0x17
        /*009a*/ 	.short	(.L_29 - .L_28)
.L_28:
        /*009c*/ 	.word	0x00000000
        /*00a0*/ 	.short	0x0000
        /*00a2*/ 	.short	0x0000
        /*00a4*/ 	.byte	0x00, 0xf4, 0x21, 0x00


	//----- nvinfo : EIATTR_SPARSE_MMA_MASK
	.align		4
.L_29:
        /*00a8*/ 	.byte	0x03, 0x50
        /*00aa*/ 	.short	0x0000


	//----- nvinfo : EIATTR_MAXREG_COUNT
	.align		4
        /*00ac*/ 	.byte	0x03, 0x1b
        /*00ae*/ 	.short	0x00ff


	//----- nvinfo : EIATTR_EXIT_INSTR_OFFSETS
	.align		4
        /*00b0*/ 	.byte	0x04, 0x1c
        /*00b2*/ 	.short	(.L_31 - .L_30)


	//   ....[0]....
.L_30:
        /*00b4*/ 	.word	0x00000950


	//----- nvinfo : EIATTR_REQNTID
	.align		4
.L_31:
        /*00b8*/ 	.byte	0x04, 0x10
        /*00ba*/ 	.short	(.L_33 - .L_32)
.L_32:
        /*00bc*/ 	.word	0x00000100
        /*00c0*/ 	.word	0x00000001
        /*00c4*/ 	.word	0x00000001


	//----- nvinfo : EIATTR_CBANK_PARAM_SIZE
	.align		4
.L_33:
        /*00c8*/ 	.byte	0x03, 0x19
        /*00ca*/ 	.short	0x004c


	//----- nvinfo : EIATTR_PARAM_CBANK
	.align		4
        /*00cc*/ 	.byte	0x04, 0x0a
        /*00ce*/ 	.short	(.L_35 - .L_34)
	.align		4
.L_34:
        /*00d0*/ 	.word	index@(.nv.constant0.triton_poi_fused_cat_83)
        /*00d4*/ 	.short	0x0210
        /*00d6*/ 	.short	0x004c


	//----- nvinfo : EIATTR_SW_WAR
	.align		4
.L_35:
        /*00d8*/ 	.byte	0x04, 0x36
        /*00da*/ 	.short	(.L_37 - .L_36)
.L_36:
        /*00dc*/ 	.word	0x00000008
.L_37:


//--------------------- .nv.callgraph             --------------------------
	.section	.nv.callgraph,"",@"SHT_CUDA_CALLGRAPH"
	.align	4
	.sectionentsize	8
	.align		4
        /*0000*/ 	.word	0x00000000
	.align		4
        /*0004*/ 	.word	0xffffffff
	.align		4
        /*0008*/ 	.word	0x00000000
	.align		4
        /*000c*/ 	.word	0xfffffffe
	.align		4
        /*0010*/ 	.word	0x00000000
	.align		4
        /*0014*/ 	.word	0xfffffffd
	.align		4
        /*0018*/ 	.word	0x00000000
	.align		4
        /*001c*/ 	.word	0xfffffffc


//--------------------- .text.triton_poi_fused_cat_83 --------------------------
	.section	.text.triton_poi_fused_cat_83,"ax",@progbits
	.align	128
        .global         triton_poi_fused_cat_83
        .type           triton_poi_fused_cat_83,@function
        .size           triton_poi_fused_cat_83,(.L_x_1 - triton_poi_fused_cat_83)
        .other          triton_poi_fused_cat_83,@"STO_CUDA_ENTRY STV_DEFAULT"
triton_poi_fused_cat_83:
.text.triton_poi_fused_cat_83:
[----:B------:R-:W-:Y:S01]  /*0000*/  LDC R1, c[0x0][0x28] ;  /* 0x00000a00ff017b82 */ /* 0x000fe20000000800 */
[----:B------:R-:W1:Y:S07]  /*0010*/  S2R R0, SR_TID.X ;  /* 0x0000000000007919 */ /* 0x000e6e0000002100 */
[----:B------:R-:W2:Y:S01]  /*0020*/  LDC.64 R4, c[0x0][0x218] ;  /* 0x00008600ff047b82 */ /* 0x000ea20000000a00 */
[----:B------:R-:W-:Y:S01]  /*0030*/  CS2R R14, SRZ ;  /* 0x00000000000e7805 */ /* 0x000fe2000001ff00 */
[----:B------:R-:W-:Y:S01]  /*0040*/  ULDC.64 UR4, c[0x0][0x208] ;  /* 0x0000820000047ab9 */ /* 0x000fe20000000a00 */
[----:B------:R-:W3:Y:S05]  /*0050*/  S2R R3, SR_CTAID.X ;  /* 0x0000000000037919 */ /* 0x000eea0000002500 */
[----:B------:R-:W4:Y:S08]  /*0060*/  LDC.64 R8, c[0x0][0x220] ;  /* 0x00008800ff087b82 */ /* 0x000f300000000a00 */
[----:B------:R-:W5:Y:S01]  /*0070*/  LDC.64 R16, c[0x0][0x230] ;  /* 0x00008c00ff107b82 */ /* 0x000f620000000a00 */
[----:B------:R-:W-:Y:S01]  /*0080*/  CS2R R10, SRZ ;  /* 0x00000000000a7805 */ /* 0x000fe2000001ff00 */
[----:B------:R-:W-:Y:S01]  /*0090*/  ULDC.64 UR6, c[0x0][0x228] ;  /* 0x00008a0000067ab9 */ /* 0x000fe20000000a00 */
[----:B-1----:R-:W-:-:S05]  /*00a0*/  IMAD.SHL.U32 R0, R0, 0x2, RZ ;  /* 0x0000000200007824 */ /* 0x002fca00078e00ff */
[----:B------:R-:W-:-:S05]  /*00b0*/  LOP3.LUT R0, R0, 0x1fe, RZ, 0xc0, !PT ;  /* 0x000001fe00007812 */ /* 0x000fca00078ec0ff */
[----:B---3--:R-:W-:-:S05]  /*00c0*/  IMAD R2, R3, 0x200, R0 ;  /* 0x0000020003027824 */ /* 0x008fca00078e0200 */
[----:B------:R-:W-:-:S04]  /*00d0*/  SHF.R.S32.HI R19, RZ, 0x1f, R2 ;  /* 0x0000001fff137819 */ /* 0x000fc80000011402 */
[CC--:B------:R-:W-:Y:S02]  /*00e0*/  LEA.HI R0, R19.reuse, R2.reuse, RZ, 0xa ;  /* 0x0000000213007211 */ /* 0x0c0fe400078f50ff */
[----:B------:R-:W-:Y:S02]  /*00f0*/  LEA.HI R7, R19, R2, RZ, 0x5 ;  /* 0x0000000213077211 */ /* 0x000fe400078f28ff */
[----:B------:R-:W-:Y:S02]  /*0100*/  SHF.R.S32.HI R13, RZ, 0xa, R0 ;  /* 0x0000000aff0d7819 */ /* 0x000fe40000011400 */
[----:B------:R-:W-:Y:S02]  /*0110*/  SHF.R.S32.HI R12, RZ, 0x5, R7 ;  /* 0x00000005ff0c7819 */ /* 0x000fe40000011407 */
[----:B------:R-:W-:-:S04]  /*0120*/  LEA.HI R3, R13, R13, RZ, 0x7 ;  /* 0x0000000d0d037211 */ /* 0x000fc800078f38ff */
[----:B------:R-:W-:Y:S02]  /*0130*/  LOP3.LUT R6, R3, 0xffffff80, RZ, 0xc0, !PT ;  /* 0xffffff8003067812 */ /* 0x000fe400078ec0ff */
[----:B------:R-:W-:-:S03]  /*0140*/  LEA.HI R3, R12, R12, RZ, 0x5 ;  /* 0x0000000c0c037211 */ /* 0x000fc600078f28ff */
[----:B------:R-:W-:Y:S01]  /*0150*/  IMAD.IADD R13, R13, 0x1, -R6 ;  /* 0x000000010d0d7824 */ /* 0x000fe200078e0a06 */
[----:B------:R-:W-:-:S04]  /*0160*/  LOP3.LUT R3, R3, 0xffffffe0, RZ, 0xc0, !PT ;  /* 0xffffffe003037812 */ /* 0x000fc800078ec0ff */
[----:B------:R-:W-:Y:S01]  /*0170*/  ISETP.GE.AND P0, PT, R13, 0x40, PT ;  /* 0x000000400d00780c */ /* 0x000fe20003f06270 */
[----:B------:R-:W-:Y:S01]  /*0180*/  IMAD.IADD R12, R12, 0x1, -R3 ;  /* 0x000000010c0c7824 */ /* 0x000fe200078e0a03 */
[----:B------:R-:W-:-:S03]  /*0190*/  LOP3.LUT R3, R7, 0xffffffe0, RZ, 0xc0, !PT ;  /* 0xffffffe007037812 */ /* 0x000fc600078ec0ff */
[----:B--2---:R-:W-:Y:S01]  /*01a0*/  IMAD.WIDE R20, R12, 0x8, R4 ;  /* 0x000000080c147825 */ /* 0x004fe200078e0204 */
[----:B------:R-:W-:-:S03]  /*01b0*/  CS2R R4, SRZ ;  /* 0x0000000000047805 */ /* 0x000fc6000001ff00 */
[----:B------:R-:W-:-:S04]  /*01c0*/  IMAD.IADD R3, R2, 0x1, -R3 ;  /* 0x0000000102037824 */ /* 0x000fc800078e0a03 */
[----:B------:R-:W2:Y:S01]  /*01d0*/  @!P0 LDG.E.EL.64 R14, desc[UR4][R20.64] ;  /* 0x00000004140e8981 */ /* 0x000ea2000c2e1b00 */
[----:B------:R-:W-:Y:S01]  /*01e0*/  CS2R R6, SRZ ;  /* 0x0000000000067805 */ /* 0x000fe2000001ff00 */
[----:B----4-:R-:W-:Y:S01]  /*01f0*/  IMAD.WIDE R22, R3, 0x8, R8 ;  /* 0x0000000803167825 */ /* 0x010fe200078e0208 */
[----:B------:R-:W-:-:S04]  /*0200*/  CS2R R8, SRZ ;  /* 0x0000000000087805 */ /* 0x000fc8000001ff00 */
[----:B------:R-:W3:Y:S01]  /*0210*/  @!P0 LDG.E.EL.128 R4, desc[UR4][R22.64] ;  /* 0x0000000416048981 */ /* 0x000ee2000c2e1d00 */
[----:B-----5:R-:W-:-:S05]  /*0220*/  IMAD.WIDE R16, R3, 0x8, R16 ;  /* 0x0000000803107825 */ /* 0x020fca00078e0210 */
[----:B------:R1:W4:Y:S01]  /*0230*/  @!P0 LDG.E.EL.128 R8, desc[UR4][R16.64] ;  /* 0x0000000410088981 */ /* 0x000322000c2e1d00 */
[----:B------:R-:W-:-:S04]  /*0240*/  LEA.HI R19, R19, R2, RZ, 0x11 ;  /* 0x0000000213137211 */ /* 0x000fc800078f88ff */
[----:B------:R-:W-:Y:S02]  /*0250*/  LOP3.LUT R26, R19, 0xfffe0000, RZ, 0xc0, !PT ;  /* 0xfffe0000131a7812 */ /* 0x000fe400078ec0ff */
[----:B--2---:R-:W-:Y:S02]  /*0260*/  SEL R20, R15, RZ, !P0 ;  /* 0x000000ff0f147207 */ /* 0x004fe40004000000 */
[----:B------:R-:W-:Y:S02]  /*0270*/  SEL R18, R14, RZ, !P0 ;  /* 0x000000ff0e127207 */ /* 0x000fe40004000000 */
[----:B------:R-:W-:Y:S02]  /*0280*/  SHF.R.U32.HI R15, RZ, 0x1b, R20 ;  /* 0x0000001bff0f7819 */ /* 0x000fe40000011614 */
[----:B---3--:R-:W-:Y:S02]  /*0290*/  SEL R23, R5, RZ, !P0 ;  /* 0x000000ff05177207 */ /* 0x008fe40004000000 */
[----:B------:R-:W-:-:S02]  /*02a0*/  LOP3.LUT R15, R15, 0x10, RZ, 0xc0, !PT ;  /* 0x000000100f0f7812 */ /* 0x000fc400078ec0ff */
[----:B------:R-:W-:Y:S02]  /*02b0*/  SEL R5, R6, RZ, !P0 ;  /* 0x000000ff06057207 */ /* 0x000fe40004000000 */
[----:B------:R-:W-:Y:S02]  /*02c0*/  IADD3 R24, P1, R15, R18, RZ ;  /* 0x000000120f187210 */ /* 0x000fe40007f3e0ff */
[----:B------:R-:W-:Y:S02]  /*02d0*/  SEL R18, R7, RZ, !P0 ;  /* 0x000000ff07127207 */ /* 0x000fe40004000000 */
[----:B------:R-:W-:Y:S01]  /*02e0*/  SEL R14, R4, RZ, !P0 ;  /* 0x000000ff040e7207 */ /* 0x000fe20004000000 */
[----:B------:R-:W-:Y:S01]  /*02f0*/  IMAD.X R7, RZ, RZ, R20, P1 ;  /* 0x000000ffff077224 */ /* 0x000fe200008e0614 */
[----:B------:R-:W-:Y:S01]  /*0300*/  SHF.R.U32.HI R21, RZ, 0x19, R23 ;  /* 0x00000019ff157819 */ /* 0x000fe20000011617 */
[----:B------:R-:W-:Y:S01]  /*0310*/  IMAD.SHL.U32 R6, R24, 0x40, RZ ;  /* 0x0000004018067824 */ /* 0x000fe200078e00ff */
[----:B-1----:R-:W-:-:S02]  /*0320*/  LEA R17, P1, R5, UR6, 0x2 ;  /* 0x0000000605117c11 */ /* 0x002fc4000f8210ff */
[----:B------:R-:W-:Y:S02]  /*0330*/  LEA R16, P2, R14, UR6, 0x2 ;  /* 0x000000060e107c11 */ /* 0x000fe4000f8410ff */
[----:B------:R-:W-:Y:S02]  /*0340*/  LOP3.LUT R21, R21, 0x40, RZ, 0xc0, !PT ;  /* 0x0000004015157812 */ /* 0x000fe400078ec0ff */
[--C-:B------:R-:W-:Y:S02]  /*0350*/  SHF.R.U32.HI R15, RZ, 0x19, R18.reuse ;  /* 0x00000019ff0f7819 */ /* 0x100fe40000011612 */
[----:B------:R-:W-:Y:S02]  /*0360*/  LEA.HI.X R5, R5, UR7, R18, 0x2, P1 ;  /* 0x0000000705057c11 */ /* 0x000fe400088f1412 */
[----:B----4-:R-:W-:Y:S02]  /*0370*/  SEL R20, R9, RZ, !P0 ;  /* 0x000000ff09147207 */ /* 0x010fe40004000000 */
[----:B------:R-:W-:-:S02]  /*0380*/  SEL R18, R11, RZ, !P0 ;  /* 0x000000ff0b127207 */ /* 0x000fc40004000000 */
[----:B------:R-:W-:Y:S02]  /*0390*/  SHF.L.U64.HI R4, R24, 0x6, R7 ;  /* 0x0000000618047819 */ /* 0x000fe40000010207 */
[----:B------:R-:W-:Y:S02]  /*03a0*/  LEA.HI.X R7, R14, UR7, R23, 0x2, P2 ;  /* 0x000000070e077c11 */ /* 0x000fe400090f1417 */
[----:B------:R-:W-:Y:S02]  /*03b0*/  IADD3 R16, P4, P3, R6, R16, R21 ;  /* 0x0000001006107210 */ /* 0x000fe40007b9e015 */
[----:B------:R-:W-:Y:S02]  /*03c0*/  SEL R23, R8, RZ, !P0 ;  /* 0x000000ff08177207 */ /* 0x000fe40004000000 */
[----:B------:R-:W-:Y:S02]  /*03d0*/  SEL R21, R10, RZ, !P0 ;  /* 0x000000ff0a157207 */ /* 0x000fe40004000000 */
[----:B------:R-:W-:-:S02]  /*03e0*/  SHF.R.U32.HI R11, RZ, 0x19, R20 ;  /* 0x00000019ff0b7819 */ /* 0x000fc40000011614 */
[----:B------:R-:W-:Y:S02]  /*03f0*/  SHF.R.U32.HI R9, RZ, 0x19, R18 ;  /* 0x00000019ff097819 */ /* 0x000fe40000011612 */
[----:B------:R-:W-:Y:S02]  /*0400*/  LOP3.LUT R15, R15, 0x40, RZ, 0xc0, !PT ;  /* 0x000000400f0f7812 */ /* 0x000fe400078ec0ff */
[----:B------:R-:W-:Y:S02]  /*0410*/  LEA R10, P5, R23, UR6, 0x2 ;  /* 0x00000006170a7c11 */ /* 0x000fe4000f8a10ff */
[----:B------:R-:W-:Y:S02]  /*0420*/  LEA R8, P6, R21, UR6, 0x2 ;  /* 0x0000000615087c11 */ /* 0x000fe4000f8c10ff */
[----:B------:R-:W-:Y:S02]  /*0430*/  LOP3.LUT R11, R11, 0x40, RZ, 0xc0, !PT ;  /* 0x000000400b0b7812 */ /* 0x000fe400078ec0ff */
[----:B------:R-:W-:-:S02]  /*0440*/  LOP3.LUT R9, R9, 0x40, RZ, 0xc0, !PT ;  /* 0x0000004009097812 */ /* 0x000fc400078ec0ff */
[----:B------:R-:W-:Y:S02]  /*0450*/  IADD3 R14, P2, P1, R6, R17, R15 ;  /* 0x00000011060e7210 */ /* 0x000fe4000795e00f */
[----:B------:R-:W-:Y:S02]  /*0460*/  LEA.HI.X R23, R23, UR7, R20, 0x2, P5 ;  /* 0x0000000717177c11 */ /* 0x000fe4000a8f1414 */
[----:B------:R-:W-:Y:S01]  /*0470*/  LEA.HI.X R21, R21, UR7, R18, 0x2, P6 ;  /* 0x0000000715157c11 */ /* 0x000fe2000b0f1412 */
[----:B------:R-:W-:Y:S01]  /*0480*/  IMAD.MOV.U32 R18, RZ, RZ, RZ ;  /* 0x000000ffff127224 */ /* 0x000fe200078e00ff */
[----:B------:R-:W-:Y:S02]  /*0490*/  IADD3.X R17, R4, R7, RZ, P4, P3 ;  /* 0x0000000704117210 */ /* 0x000fe400027e64ff */
[----:B------:R-:W-:Y:S02]  /*04a0*/  CS2R R24, SRZ ;  /* 0x0000000000187805 */ /* 0x000fe4000001ff00 */
[C---:B------:R-:W-:Y:S01]  /*04b0*/  IADD3 R10, P5, P6, R6.reuse, R10, R11 ;  /* 0x0000000a060a7210 */ /* 0x040fe20007ebe00b */
[----:B------:R-:W-:Y:S01]  /*04c0*/  ULDC.64 UR6, c[0x0][0x248] ;  /* 0x0000920000067ab9 */ /* 0x000fe20000000a00 */
[----:B------:R-:W-:-:S02]  /*04d0*/  IADD3 R8, P3, P4, R6, R8, R9 ;  /* 0x0000000806087210 */ /* 0x000fc40007c7e009 */
[C---:B------:R-:W-:Y:S01]  /*04e0*/  IADD3.X R15, R4.reuse, R5, RZ, P2, P1 ;  /* 0x00000005040f7210 */ /* 0x040fe200017e24ff */
[----:B------:R-:W1:Y:S01]  /*04f0*/  LDC.64 R6, c[0x0][0x210] ;  /* 0x00008400ff067b82 */ /* 0x000e620000000a00 */
[C---:B------:R-:W-:Y:S02]  /*0500*/  IADD3.X R11, R4.reuse, R23, RZ, P5, P6 ;  /* 0x00000017040b7210 */ /* 0x040fe40002fec4ff */
[----:B------:R-:W-:Y:S01]  /*0510*/  IADD3.X R9, R4, R21, RZ, P3, P4 ;  /* 0x0000001504097210 */ /* 0x000fe20001fe84ff */
[----:B------:R-:W-:Y:S01]  /*0520*/  IMAD.SHL.U32 R21, R13, 0x100, RZ ;  /* 0x000001000d157824 */ /* 0x000fe200078e00ff */
[----:B------:R-:W-:-:S03]  /*0530*/  SHF.R.S32.HI R20, RZ, 0x11, R19 ;  /* 0x00000011ff147819 */ /* 0x000fc60000011413 */
[----:B------:R-:W2:Y:S01]  /*0540*/  LDC.64 R4, c[0x0][0x238] ;  /* 0x00008e00ff047b82 */ /* 0x000ea20000000a00 */
[----:B------:R-:W-:-:S04]  /*0550*/  IMAD.WIDE R16, R21, 0x4, R16 ;  /* 0x0000000415107825 */ /* 0x000fc800078e0210 */
[----:B------:R-:W-:-:S04]  /*0560*/  IMAD.WIDE R14, R21, 0x4, R14 ;  /* 0x00000004150e7825 */ /* 0x000fc800078e020e */
[----:B------:R-:W-:-:S04]  /*0570*/  IMAD.WIDE R10, R21, 0x4, R10 ;  /* 0x00000004150a7825 */ /* 0x000fc800078e020a */
[----:B------:R-:W-:-:S04]  /*0580*/  IMAD.WIDE R8, R21, 0x4, R8 ;  /* 0x0000000415087825 */ /* 0x000fc800078e0208 */
[----:B------:R-:W-:-:S04]  /*0590*/  IMAD.SHL.U32 R23, R20, 0x4000, RZ ;  /* 0x0000400014177824 */ /* 0x000fc800078e00ff */
[----:B------:R-:W-:-:S04]  /*05a0*/  IMAD.WIDE R16, R23, 0x4, R16 ;  /* 0x0000000417107825 */ /* 0x000fc800078e0210 */
[C---:B------:R-:W-:Y:S01]  /*05b0*/  IMAD.WIDE R14, R23.reuse, 0x4, R14 ;  /* 0x00000004170e7825 */ /* 0x040fe200078e020e */
[----:B------:R3:W4:Y:S03]  /*05c0*/  @!P0 LDG.E.EL R18, desc[UR4][R16.64] ;  /* 0x0000000410128981 */ /* 0x000726000c2e1900 */
[----:B------:R-:W-:Y:S01]  /*05d0*/  IMAD.WIDE R10, R23, 0x4, R10 ;  /* 0x00000004170a7825 */ /* 0x000fe200078e020a */
[----:B------:R-:W-:Y:S01]  /*05e0*/  ISETP.GT.AND P1, PT, R13, 0x3f, PT ;  /* 0x0000003f0d00780c */ /* 0x000fe20003f24270 */
[----:B------:R-:W5:Y:S02]  /*05f0*/  @!P0 LDG.E.EL R24, desc[UR4][R14.64] ;  /* 0x000000040e188981 */ /* 0x000f64000c2e1900 */
[----:B------:R-:W-:Y:S02]  /*0600*/  IMAD.WIDE R22, R23, 0x4, R8 ;  /* 0x0000000417167825 */ /* 0x000fe400078e0208 */
[----:B------:R-:W1:Y:S01]  /*0610*/  LDC.64 R8, c[0x0][0x240] ;  /* 0x00009000ff087b82 */ /* 0x000e620000000a00 */
[----:B------:R2:W5:Y:S01]  /*0620*/  @!P0 LDG.E.EL R25, desc[UR4][R10.64] ;  /* 0x000000040a198981 */ /* 0x000562000c2e1900 */
[----:B------:R-:W-:-:S02]  /*0630*/  IMAD.U32 R19, R20, 0x10000, RZ ;  /* 0x0001000014137824 */ /* 0x000fc400078e00ff */
[----:B------:R-:W-:-:S03]  /*0640*/  IMAD.MOV.U32 R21, RZ, RZ, RZ ;  /* 0x000000ffff157224 */ /* 0x000fc600078e00ff */
[----:B---3--:R-:W-:Y:S01]  /*0650*/  IADD3 R17, R19, R2, -R26 ;  /* 0x0000000213117210 */ /* 0x008fe20007ffe81a */
[----:B--2---:R-:W-:Y:S01]  /*0660*/  IMAD.WIDE R26, R3, 0x4, R4 ;  /* 0x00000004031a7825 */ /* 0x004fe200078e0204 */
[----:B------:R-:W-:Y:S02]  /*0670*/  LOP3.LUT R3, R0, 0xfffffc00, RZ, 0xc0, !PT ;  /* 0xfffffc0000037812 */ /* 0x000fe400078ec0ff */
[----:B------:R-:W-:Y:S01]  /*0680*/  CS2R R4, SRZ ;  /* 0x0000000000047805 */ /* 0x000fe2000001ff00 */
[----:B------:R-:W2:Y:S01]  /*0690*/  @!P0 LDG.E.EL R21, desc[UR4][R22.64] ;  /* 0x0000000416158981 */ /* 0x000ea2000c2e1900 */
[----:B------:R-:W-:Y:S02]  /*06a0*/  IMAD.SHL.U32 R13, R13, 0x400, RZ ;  /* 0x000004000d0d7824 */ /* 0x000fe400078e00ff */
[----:B------:R-:W-:Y:S01]  /*06b0*/  IMAD.IADD R0, R2, 0x1, -R3 ;  /* 0x0000000102007824 */ /* 0x000fe200078e0a03 */
[----:B------:R-:W-:Y:S01]  /*06c0*/  SHF.R.S32.HI R10, RZ, 0x1f, R19 ;  /* 0x0000001fff0a7819 */ /* 0x000fe20000011413 */
[----:B-1----:R-:W-:Y:S01]  /*06d0*/  IMAD.WIDE R16, R17, 0x4, R6 ;  /* 0x0000000411107825 */ /* 0x002fe200078e0206 */
[----:B------:R-:W-:-:S02]  /*06e0*/  CS2R R6, SRZ ;  /* 0x0000000000067805 */ /* 0x000fc4000001ff00 */
[----:B------:R-:W-:Y:S01]  /*06f0*/  SHF.R.S32.HI R3, RZ, 0x1f, R13 ;  /* 0x0000001fff037819 */ /* 0x000fe2000001140d */
[----:B------:R-:W3:Y:S01]  /*0700*/  @!P0 LDG.E.EL.64 R4, desc[UR4][R26.64] ;  /* 0x000000041a048981 */ /* 0x000ee2000c2e1b00 */
[----:B------:R-:W-:Y:S02]  /*0710*/  IADD3 R19, P2, P3, R13, R0, R19 ;  /* 0x000000000d137210 */ /* 0x000fe40007b5e013 */
[----:B------:R-:W-:Y:S01]  /*0720*/  SHF.R.S32.HI R11, RZ, 0x1f, R0 ;  /* 0x0000001fff0b7819 */ /* 0x000fe20000011400 */
[----:B------:R-:W-:Y:S01]  /*0730*/  IMAD.MOV.U32 R0, RZ, RZ, RZ ;  /* 0x000000ffff007224 */ /* 0x000fe200078e00ff */
[----:B------:R1:W3:Y:S02]  /*0740*/  @!P0 LDG.E.64 R6, desc[UR4][R16.64] ;  /* 0x0000000410068981 */ /* 0x0002e4000c1e1b00 */
[----:B------:R-:W-:Y:S01]  /*0750*/  IADD3.X R10, R3, R11, R10, P2, P3 ;  /* 0x0000000b030a7210 */ /* 0x000fe200017e640a */
[----:B------:R-:W-:Y:S02]  /*0760*/  IMAD.MOV.U32 R3, RZ, RZ, RZ ;  /* 0x000000ffff037224 */ /* 0x000fe400078e00ff */
[----:B0-----:R-:W-:Y:S01]  /*0770*/  IMAD.WIDE R12, R12, 0x4, R8 ;  /* 0x000000040c0c7825 */ /* 0x001fe200078e0208 */
[----:B------:R-:W-:-:S02]  /*0780*/  LEA R14, P2, R19, UR6, 0x2 ;  /* 0x00000006130e7c11 */ /* 0x000fc4000f8410ff */
[----:B------:R-:W-:Y:S02]  /*0790*/  CS2R R8, SRZ ;  /* 0x0000000000087805 */ /* 0x000fe4000001ff00 */
[----:B------:R-:W3:Y:S01]  /*07a0*/  @!P0 LDG.E.EL R0, desc[UR4][R12.64] ;  /* 0x000000040c008981 */ /* 0x000ee2000c2e1900 */
[----:B------:R-:W-:Y:S02]  /*07b0*/  LEA.HI.X R15, R19, UR7, R10, 0x2, P2 ;  /* 0x00000007130f7c11 */ /* 0x000fe400090f140a */
[----:B------:R-:W0:Y:S01]  /*07c0*/  LDC.64 R10, c[0x0][0x250] ;  /* 0x00009400ff0a7b82 */ /* 0x000e220000000a00 */
[----:B------:R0:W3:Y:S04]  /*07d0*/  @!P0 LDG.E.EL R3, desc[UR4][R12.64] ;  /* 0x000000040c038981 */ /* 0x0000e8000c2e1900 */
[----:B------:R-:W3:Y:S01]  /*07e0*/  @P1 LDG.E.64 R8, desc[UR4][R14.64+-0x40000] ;  /* 0xfc0000040e081981 */ /* 0x000ee2000c1e1b00 */
[----:B0-----:R-:W-:Y:S01]  /*07f0*/  IMAD.WIDE R10, R2, 0x4, R10 ;  /* 0x00000004020a7825 */ /* 0x001fe200078e020a */
[----:B----4-:R-:W-:-:S02]  /*0800*/  SEL R19, R18, RZ, !P0 ;  /* 0x000000ff12137207 */ /* 0x010fc40004000000 */
[----:B-----5:R-:W-:Y:S02]  /*0810*/  SEL R24, R24, RZ, !P0 ;  /* 0x000000ff18187207 */ /* 0x020fe40004000000 */
[----:B-1----:R-:W-:-:S05]  /*0820*/  SEL R16, R25, RZ, !P0 ;  /* 0x000000ff19107207 */ /* 0x002fca0004000000 */
[----:B------:R-:W-:Y:S01]  /*0830*/  FADD R16, -R19, R16 ;  /* 0x0000001013107221 */ /* 0x000fe20000000100 */
[----:B--2---:R-:W-:-:S05]  /*0840*/  SEL R21, R21, RZ, !P0 ;  /* 0x000000ff15157207 */ /* 0x004fca0004000000 */
[----:B------:R-:W-:Y:S01]  /*0850*/  FADD R21, -R24, R21 ;  /* 0x0000001518157221 */ /* 0x000fe20000000100 */
[----:B---3--:R-:W-:Y:S02]  /*0860*/  SEL R4, R4, RZ, !P0 ;  /* 0x000000ff04047207 */ /* 0x008fe40004000000 */
[----:B------:R-:W-:Y:S02]  /*0870*/  SEL R5, R5, RZ, !P0 ;  /* 0x000000ff05057207 */ /* 0x000fe40004000000 */
[----:B------:R-:W-:Y:S01]  /*0880*/  SEL R13, R6, RZ, !P0 ;  /* 0x000000ff060d7207 */ /* 0x000fe20004000000 */
[----:B------:R-:W-:Y:S01]  /*0890*/  FFMA R4, R16, R4, R19 ;  /* 0x0000000410047223 */ /* 0x000fe20000000013 */
[----:B------:R-:W-:Y:S01]  /*08a0*/  SEL R6, R7, RZ, !P0 ;  /* 0x000000ff07067207 */ /* 0x000fe20004000000 */
[----:B------:R-:W-:Y:S02]  /*08b0*/  FFMA R5, R21, R5, R24 ;  /* 0x0000000515057223 */ /* 0x000fe40000000018 */
[----:B------:R-:W-:-:S02]  /*08c0*/  FADD R4, -R13, R4 ;  /* 0x000000040d047221 */ /* 0x000fc40000000100 */
[----:B------:R-:W-:Y:S01]  /*08d0*/  FADD R5, -R6, R5 ;  /* 0x0000000506057221 */ /* 0x000fe20000000100 */
[----:B------:R-:W-:Y:S02]  /*08e0*/  SEL R0, R0, RZ, !P0 ;  /* 0x000000ff00007207 */ /* 0x000fe40004000000 */
[----:B------:R-:W-:-:S03]  /*08f0*/  SEL R3, R3, RZ, !P0 ;  /* 0x000000ff03037207 */ /* 0x000fc60004000000 */
[----:B------:R-:W-:Y:S01]  /*0900*/  FFMA R4, R4, R0, R13 ;  /* 0x0000000004047223 */ /* 0x000fe2000000000d */
[----:B------:R-:W-:Y:S01]  /*0910*/  @P0 SEL R4, R8, RZ, P1 ;  /* 0x000000ff08040207 */ /* 0x000fe20000800000 */
[----:B------:R-:W-:Y:S01]  /*0920*/  FFMA R5, R5, R3, R6 ;  /* 0x0000000305057223 */ /* 0x000fe20000000006 */
[----:B------:R-:W-:-:S05]  /*0930*/  @P0 SEL R5, R9, RZ, P1 ;  /* 0x000000ff09050207 */ /* 0x000fca0000800000 */
[----:B------:R-:W-:Y:S01]  /*0940*/  STG.E.64 desc[UR4][R10.64], R4 ;  /* 0x000000040a007986 */ /* 0x000fe2000c101b04 */
[----:B------:R-:W-:Y:S05]  /*0950*/  EXIT ;  /* 0x000000000000794d */ /* 0x000fea0003800000 */
.L_x_0:
[----:B------:R-:W-:-:S00]  /*0960*/  BRA `(.L_x_0) ;  /* 0xfffffffc00fc7947 */ /* 0x000fc0000383ffff */
[----:B------:R-:W-:-:S00]  /*0970*/  NOP ;  /* 0x0000000000007918 */ /* 0x000fc00000000000 */
        /* <DEDUP_REMOVED lines=8> */
.L_x_1:


//--------------------- .nv.constant0.triton_poi_fused_cat_83 --------------------------
	.section	.nv.constant0.triton_poi_fused_cat_83,"a",@progbits
	.sectionflags	@""
	.align	4
.nv.constant0.triton_poi_fused_cat_83:
	.zero		604
